//
// Generated by NVIDIA NVVM Compiler
//
// Compiler Build ID: CL-36424714
// Cuda compilation tools, release 13.0, V13.0.88
// Based on NVVM 20.0.0
//

.version 9.0
.target sm_100
.address_size 64

	// .globl	_Z12conv1dKernelPKfS0_Pfiii

.visible .entry _Z12conv1dKernelPKfS0_Pfiii(
	.param .u64 .ptr .align 1 _Z12conv1dKernelPKfS0_Pfiii_param_0,
	.param .u64 .ptr .align 1 _Z12conv1dKernelPKfS0_Pfiii_param_1,
	.param .u64 .ptr .align 1 _Z12conv1dKernelPKfS0_Pfiii_param_2,
	.param .u32 _Z12conv1dKernelPKfS0_Pfiii_param_3,
	.param .u32 _Z12conv1dKernelPKfS0_Pfiii_param_4,
	.param .u32 _Z12conv1dKernelPKfS0_Pfiii_param_5
)
{
	.reg .pred 	%p<26>;
	.reg .b32 	%r<48>;
	.reg .b32 	%f<96>;
	.reg .b64 	%rd<25>;

	ld.param.u64 	%rd10, [_Z12conv1dKernelPKfS0_Pfiii_param_0];
	ld.param.u64 	%rd11, [_Z12conv1dKernelPKfS0_Pfiii_param_1];
	ld.param.u64 	%rd9, [_Z12conv1dKernelPKfS0_Pfiii_param_2];
	ld.param.u32 	%r16, [_Z12conv1dKernelPKfS0_Pfiii_param_3];
	ld.param.u32 	%r17, [_Z12conv1dKernelPKfS0_Pfiii_param_4];
	ld.param.u32 	%r18, [_Z12conv1dKernelPKfS0_Pfiii_param_5];
	cvta.to.global.u64 	%rd1, %rd11;
	cvta.to.global.u64 	%rd2, %rd10;
	mov.u32 	%r19, %ctaid.x;
	mov.u32 	%r20, %ntid.x;
	mov.u32 	%r21, %tid.x;
	mad.lo.s32 	%r1, %r19, %r20, %r21;
	setp.ge.s32 	%p1, %r1, %r18;
	@%p1 bra 	$L__BB0_43;
	setp.lt.s32 	%p2, %r17, 1;
	mov.f32 	%f75, 0f00000000;
	@%p2 bra 	$L__BB0_42;
	and.b32  	%r2, %r17, 7;
	setp.lt.u32 	%p3, %r17, 8;
	mov.f32 	%f75, 0f00000000;
	mov.b32 	%r46, 0;
	@%p3 bra 	$L__BB0_21;
	and.b32  	%r46, %r17, 2147483640;
	mov.f32 	%f75, 0f00000000;
	mov.b32 	%r44, 0;
$L__BB0_4:
	.pragma "nounroll";
	add.s32 	%r5, %r44, %r1;
	setp.ge.s32 	%p4, %r5, %r16;
	mul.wide.s32 	%rd12, %r5, 4;
	add.s64 	%rd3, %rd2, %rd12;
	not.b32 	%r24, %r44;
	add.s32 	%r25, %r17, %r24;
	mul.wide.s32 	%rd13, %r25, 4;
	add.s64 	%rd4, %rd1, %rd13;
	@%p4 bra 	$L__BB0_6;
	ld.global.f32 	%f42, [%rd3];
	ld.global.f32 	%f43, [%rd4];
	fma.rn.f32 	%f75, %f42, %f43, %f75;
$L__BB0_6:
	add.s32 	%r26, %r5, 1;
	setp.ge.s32 	%p5, %r26, %r16;
	@%p5 bra 	$L__BB0_8;
	ld.global.f32 	%f44, [%rd3+4];
	ld.global.f32 	%f45, [%rd4+-4];
	fma.rn.f32 	%f75, %f44, %f45, %f75;
$L__BB0_8:
	add.s32 	%r27, %r5, 2;
	setp.ge.s32 	%p6, %r27, %r16;
	@%p6 bra 	$L__BB0_10;
	ld.global.f32 	%f46, [%rd3+8];
	ld.global.f32 	%f47, [%rd4+-8];
	fma.rn.f32 	%f75, %f46, %f47, %f75;
$L__BB0_10:
	add.s32 	%r28, %r5, 3;
	setp.ge.s32 	%p7, %r28, %r16;
	@%p7 bra 	$L__BB0_12;
	ld.global.f32 	%f48, [%rd3+12];
	ld.global.f32 	%f49, [%rd4+-12];
	fma.rn.f32 	%f75, %f48, %f49, %f75;
$L__BB0_12:
	add.s32 	%r29, %r5, 4;
	setp.ge.s32 	%p8, %r29, %r16;
	@%p8 bra 	$L__BB0_14;
	ld.global.f32 	%f50, [%rd3+16];
	ld.global.f32 	%f51, [%rd4+-16];
	fma.rn.f32 	%f75, %f50, %f51, %f75;
$L__BB0_14:
	add.s32 	%r30, %r5, 5;
	setp.ge.s32 	%p9, %r30, %r16;
	@%p9 bra 	$L__BB0_16;
	ld.global.f32 	%f52, [%rd3+20];
	ld.global.f32 	%f53, [%rd4+-20];
	fma.rn.f32 	%f75, %f52, %f53, %f75;
$L__BB0_16:
	add.s32 	%r31, %r5, 6;
	setp.ge.s32 	%p10, %r31, %r16;
	@%p10 bra 	$L__BB0_18;
	ld.global.f32 	%f54, [%rd3+24];
	ld.global.f32 	%f55, [%rd4+-24];
	fma.rn.f32 	%f75, %f54, %f55, %f75;
$L__BB0_18:
	add.s32 	%r32, %r5, 7;
	setp.ge.s32 	%p11, %r32, %r16;
	@%p11 bra 	$L__BB0_20;
	ld.global.f32 	%f56, [%rd3+28];
	ld.global.f32 	%f57, [%rd4+-28];
	fma.rn.f32 	%f75, %f56, %f57, %f75;
$L__BB0_20:
	add.s32 	%r44, %r44, 8;
	setp.ne.s32 	%p12, %r44, %r46;
	@%p12 bra 	$L__BB0_4;
$L__BB0_21:
	setp.eq.s32 	%p13, %r2, 0;
	@%p13 bra 	$L__BB0_42;
	and.b32  	%r8, %r17, 3;
	setp.lt.u32 	%p14, %r2, 4;
	@%p14 bra 	$L__BB0_32;
	add.s32 	%r9, %r46, %r1;
	setp.ge.s32 	%p15, %r9, %r16;
	mul.wide.s32 	%rd14, %r9, 4;
	add.s64 	%rd5, %rd2, %rd14;
	not.b32 	%r33, %r46;
	add.s32 	%r34, %r17, %r33;
	mul.wide.s32 	%rd15, %r34, 4;
	add.s64 	%rd6, %rd1, %rd15;
	@%p15 bra 	$L__BB0_25;
	ld.global.f32 	%f59, [%rd5];
	ld.global.f32 	%f60, [%rd6];
	fma.rn.f32 	%f75, %f59, %f60, %f75;
$L__BB0_25:
	add.s32 	%r35, %r9, 1;
	setp.ge.s32 	%p16, %r35, %r16;
	@%p16 bra 	$L__BB0_27;
	ld.global.f32 	%f61, [%rd5+4];
	ld.global.f32 	%f62, [%rd6+-4];
	fma.rn.f32 	%f75, %f61, %f62, %f75;
$L__BB0_27:
	add.s32 	%r36, %r9, 2;
	setp.ge.s32 	%p17, %r36, %r16;
	@%p17 bra 	$L__BB0_29;
	ld.global.f32 	%f63, [%rd5+8];
	ld.global.f32 	%f64, [%rd6+-8];
	fma.rn.f32 	%f75, %f63, %f64, %f75;
$L__BB0_29:
	add.s32 	%r37, %r9, 3;
	setp.ge.s32 	%p18, %r37, %r16;
	@%p18 bra 	$L__BB0_31;
	ld.global.f32 	%f65, [%rd5+12];
	ld.global.f32 	%f66, [%rd6+-12];
	fma.rn.f32 	%f75, %f65, %f66, %f75;
$L__BB0_31:
	add.s32 	%r46, %r46, 4;
$L__BB0_32:
	setp.eq.s32 	%p19, %r8, 0;
	@%p19 bra 	$L__BB0_42;
	setp.eq.s32 	%p20, %r8, 1;
	@%p20 bra 	$L__BB0_39;
	add.s32 	%r12, %r46, %r1;
	setp.ge.s32 	%p21, %r12, %r16;
	mul.wide.s32 	%rd16, %r12, 4;
	add.s64 	%rd7, %rd2, %rd16;
	not.b32 	%r38, %r46;
	add.s32 	%r39, %r17, %r38;
	mul.wide.s32 	%rd17, %r39, 4;
	add.s64 	%rd8, %rd1, %rd17;
	@%p21 bra 	$L__BB0_36;
	ld.global.f32 	%f68, [%rd7];
	ld.global.f32 	%f69, [%rd8];
	fma.rn.f32 	%f75, %f68, %f69, %f75;
$L__BB0_36:
	add.s32 	%r40, %r12, 1;
	setp.ge.s32 	%p22, %r40, %r16;
	@%p22 bra 	$L__BB0_38;
	ld.global.f32 	%f70, [%rd7+4];
	ld.global.f32 	%f71, [%rd8+-4];
	fma.rn.f32 	%f75, %f70, %f71, %f75;
$L__BB0_38:
	add.s32 	%r46, %r46, 2;
$L__BB0_39:
	and.b32  	%r41, %r17, 1;
	setp.eq.b32 	%p23, %r41, 1;
	not.pred 	%p24, %p23;
	@%p24 bra 	$L__BB0_42;
	add.s32 	%r15, %r46, %r1;
	setp.ge.s32 	%p25, %r15, %r16;
	@%p25 bra 	$L__BB0_42;
	mul.wide.s32 	%rd18, %r15, 4;
	add.s64 	%rd19, %rd2, %rd18;
	ld.global.f32 	%f72, [%rd19];
	not.b32 	%r42, %r46;
	add.s32 	%r43, %r17, %r42;
	mul.wide.s32 	%rd20, %r43, 4;
	add.s64 	%rd21, %rd1, %rd20;
	ld.global.f32 	%f73, [%rd21];
	fma.rn.f32 	%f75, %f72, %f73, %f75;
$L__BB0_42:
	cvta.to.global.u64 	%rd22, %rd9;
	mul.wide.s32 	%rd23, %r1, 4;
	add.s64 	%rd24, %rd22, %rd23;
	st.global.f32 	[%rd24], %f75;
$L__BB0_43:
	ret;

}


// ===== COMPILED SASS (sm_100) =====

	.target	sm_100

	.elftype	@"ET_EXEC"


//--------------------- .note.nv.tkinfo           --------------------------
	.section	.note.nv.tkinfo,"",@"SHT_NOTE"
	.sectionflags	@"SHF_NOTE_NV_TKINFO"
	.tkinfo
        /*0018*/ 	.word	0x00000002
        /*0030*/ 	.string	""
        /*0030*/ 	.string	"ptxas"
        /*0030*/ 	.string	"Cuda compilation tools, release 13.0, V13.0.88"
        /*0030*/ 	.string	"Build cuda_13.0.r13.0/compiler.36424714_0"
        /*0030*/ 	.string	"-arch sm_100 -m 64 "



//--------------------- .note.nv.cuinfo           --------------------------
	.section	.note.nv.cuinfo,"",@"SHT_NOTE"
	.sectionflags	@"SHF_NOTE_NV_CUINFO"
        /*0018*/ 	.short	0x0002
        /*001a*/ 	.short	0x0064
        /*001c*/ 	.short	0x0082
	.zero		2


//--------------------- .nv.info                  --------------------------
	.section	.nv.info,"",@"SHT_CUDA_INFO"
	.align	4


	//----- nvinfo : EIATTR_REGCOUNT
	.align		4
        /*0000*/ 	.byte	0x04, 0x2f
        /*0002*/ 	.short	(.L_1 - .L_0)
	.align		4
.L_0:
        /*0004*/ 	.word	index@(_Z12conv1dKernelPKfS0_Pfiii)
        /*0008*/ 	.word	0x00000017


	//----- nvinfo : EIATTR_FRAME_SIZE
	.align		4
.L_1:
        /*000c*/ 	.byte	0x04, 0x11
        /*000e*/ 	.short	(.L_3 - .L_2)
	.align		4
.L_2:
        /*0010*/ 	.word	index@(_Z12conv1dKernelPKfS0_Pfiii)
        /*0014*/ 	.word	0x00000000


	//----- nvinfo : EIATTR_MIN_STACK_SIZE
	.align		4
.L_3:
        /*0018*/ 	.byte	0x04, 0x12
        /*001a*/ 	.short	(.L_5 - .L_4)
	.align		4
.L_4:
        /*001c*/ 	.word	index@(_Z12conv1dKernelPKfS0_Pfiii)
        /*0020*/ 	.word	0x00000000
.L_5:


//--------------------- .nv.compat                --------------------------
	.section	.nv.compat,"",@"SHT_CUDA_COMPAT_INFO"
	.align	4
        /*0000*/ 	.byte	0x02, 0x09, 0x00, 0x00, 0x02, 0x02, 0x01, 0x00, 0x02, 0x05, 0x05, 0x00, 0x03, 0x07, 0x01, 0x01
        /*0010*/ 	.byte	0x02, 0x03, 0x00, 0x00, 0x02, 0x06, 0x01, 0x00, 0x04, 0x0b, 0x08, 0x00, 0x09, 0x00, 0x00, 0x00
        /*0020*/ 	.byte	0x00, 0x00, 0x00, 0x00


//--------------------- .nv.info._Z12conv1dKernelPKfS0_Pfiii --------------------------
	.section	.nv.info._Z12conv1dKernelPKfS0_Pfiii,"",@"SHT_CUDA_INFO"
	.sectionflags	@""
	.align	4


	//----- nvinfo : EIATTR_CUDA_API_VERSION
	.align		4
        /*0000*/ 	.byte	0x04, 0x37
        /*0002*/ 	.short	(.L_7 - .L_6)
.L_6:
        /*0004*/ 	.word	0x00000082


	//----- nvinfo : EIATTR_KPARAM_INFO
	.align		4
.L_7:
        /*0008*/ 	.byte	0x04, 0x17
        /*000a*/ 	.short	(.L_9 - .L_8)
.L_8:
        /*000c*/ 	.word	0x00000000
        /*0010*/ 	.short	0x0005
        /*0012*/ 	.short	0x0020
        /*0014*/ 	.byte	0x00, 0xf0, 0x11, 0x00


	//----- nvinfo : EIATTR_KPARAM_INFO
	.align		4
.L_9:
        /*0018*/ 	.byte	0x04, 0x17
        /*001a*/ 	.short	(.L_11 - .L_10)
.L_10:
        /*001c*/ 	.word	0x00000000
        /*0020*/ 	.short	0x0004
        /*0022*/ 	.short	0x001c
        /*0024*/ 	.byte	0x00, 0xf0, 0x11, 0x00


	//----- nvinfo : EIATTR_KPARAM_INFO
	.align		4
.L_11:
        /*0028*/ 	.byte	0x04, 0x17
        /*002a*/ 	.short	(.L_13 - .L_12)
.L_12:
        /*002c*/ 	.word	0x00000000
        /*0030*/ 	.short	0x0003
        /*0032*/ 	.short	0x0018
        /*0034*/ 	.byte	0x00, 0xf0, 0x11, 0x00


	//----- nvinfo : EIATTR_KPARAM_INFO
	.align		4
.L_13:
        /*0038*/ 	.byte	0x04, 0x17
        /*003a*/ 	.short	(.L_15 - .L_14)
.L_14:
        /*003c*/ 	.word	0x00000000
        /*0040*/ 	.short	0x0002
        /*0042*/ 	.short	0x0010
        /*0044*/ 	.byte	0x00, 0xf5, 0x21, 0x00


	//----- nvinfo : EIATTR_KPARAM_INFO
	.align		4
.L_15:
        /*0048*/ 	.byte	0x04, 0x17
        /*004a*/ 	.short	(.L_17 - .L_16)
.L_16:
        /*004c*/ 	.word	0x00000000
        /*0050*/ 	.short	0x0001
        /*0052*/ 	.short	0x0008
        /*0054*/ 	.byte	0x00, 0xf5, 0x21, 0x00


	//----- nvinfo : EIATTR_KPARAM_INFO
	.align		4
.L_17:
        /*0058*/ 	.byte	0x04, 0x17
        /*005a*/ 	.short	(.L_19 - .L_18)
.L_18:
        /*005c*/ 	.word	0x00000000
        /*0060*/ 	.short	0x0000
        /*0062*/ 	.short	0x0000
        /*0064*/ 	.byte	0x00, 0xf5, 0x21, 0x00


	//----- nvinfo : EIATTR_SPARSE_MMA_MASK
	.align		4
.L_19:
        /*0068*/ 	.byte	0x03, 0x50
        /*006a*/ 	.short	0x0000


	//----- nvinfo : EIATTR_MAXREG_COUNT
	.align		4
        /*006c*/ 	.byte	0x03, 0x1b
        /*006e*/ 	.short	0x00ff


	//----- nvinfo : EIATTR_MERCURY_ISA_VERSION
	.align		4
        /*0070*/ 	.byte	0x03, 0x5f
        /*0072*/ 	.short	0x0101


	//----- nvinfo : EIATTR_VRC_CTA_INIT_COUNT
	.align		4
        /*0074*/ 	.byte	0x02, 0x4a
	.zero		1
	.zero		1


	//----- nvinfo : EIATTR_EXIT_INSTR_OFFSETS
	.align		4
        /*0078*/ 	.byte	0x04, 0x1c
        /*007a*/ 	.short	(.L_21 - .L_20)


	//   ....[0]....
.L_20:
        /*007c*/ 	.word	0x00000070


	//   ....[1]....
        /*0080*/ 	.word	0x00000940


	//----- nvinfo : EIATTR_CRS_STACK_SIZE
	.align		4
.L_21:
        /*0084*/ 	.byte	0x04, 0x1e
        /*0086*/ 	.short	(.L_23 - .L_22)
.L_22:
        /*0088*/ 	.word	0x00000000


	//----- nvinfo : EIATTR_CBANK_PARAM_SIZE
	.align		4
.L_23:
        /*008c*/ 	.byte	0x03, 0x19
        /*008e*/ 	.short	0x0024


	//----- nvinfo : EIATTR_PARAM_CBANK
	.align		4
        /*0090*/ 	.byte	0x04, 0x0a
        /*0092*/ 	.short	(.L_25 - .L_24)
	.align		4
.L_24:
        /*0094*/ 	.word	index@(.nv.constant0._Z12conv1dKernelPKfS0_Pfiii)
        /*0098*/ 	.short	0x0380
        /*009a*/ 	.short	0x0024


	//----- nvinfo : EIATTR_SW_WAR
	.align		4
.L_25:
        /*009c*/ 	.byte	0x04, 0x36
        /*009e*/ 	.short	(.L_27 - .L_26)
.L_26:
        /*00a0*/ 	.word	0x00000008
.L_27:


//--------------------- .nv.callgraph             --------------------------
	.section	.nv.callgraph,"",@"SHT_CUDA_CALLGRAPH"
	.align	4
	.sectionentsize	8
	.align		4
        /*0000*/ 	.word	0x00000000
	.align		4
        /*0004*/ 	.word	0xffffffff
	.align		4
        /*0008*/ 	.word	0x00000000
	.align		4
        /*000c*/ 	.word	0xfffffffe
	.align		4
        /*0010*/ 	.word	0x00000000
	.align		4
        /*0014*/ 	.word	0xfffffffd
	.align		4
        /*0018*/ 	.word	0x00000000
	.align		4
        /*001c*/ 	.word	0xfffffffc


//--------------------- .text._Z12conv1dKernelPKfS0_Pfiii --------------------------
	.section	.text._Z12conv1dKernelPKfS0_Pfiii,"ax",@progbits
	.align	128
        .global         _Z12conv1dKernelPKfS0_Pfiii
        .type           _Z12conv1dKernelPKfS0_Pfiii,@function
        .size           _Z12conv1dKernelPKfS0_Pfiii,(.L_x_7 - _Z12conv1dKernelPKfS0_Pfiii)
        .other          _Z12conv1dKernelPKfS0_Pfiii,@"STO_CUDA_ENTRY STV_DEFAULT"
_Z12conv1dKernelPKfS0_Pfiii:
.text._Z12conv1dKernelPKfS0_Pfiii:
[----:B------:R-:W-:Y:S01]  /*0000*/  LDC R1, c[0x0][0x37c] ;  /* 0x0000df00ff017b82 */ /* 0x000fe20000000800 */
[----:B------:R-:W0:Y:S07]  /*0010*/  S2R R3, SR_TID.X ;  /* 0x0000000000037919 */ /* 0x000e2e0000002100 */
[----:B------:R-:W0:Y:S01]  /*0020*/  S2UR UR4, SR_CTAID.X ;  /* 0x00000000000479c3 */ /* 0x000e220000002500 */
[----:B------:R-:W1:Y:S07]  /*0030*/  LDCU UR5, c[0x0][0x3a0] ;  /* 0x00007400ff0577ac */ /* 0x000e6e0008000800 */
[----:B------:R-:W0:Y:S02]  /*0040*/  LDC R2, c[0x0][0x360] ;  /* 0x0000d800ff027b82 */ /* 0x000e240000000800 */
[----:B0-----:R-:W-:-:S05]  /*0050*/  IMAD R2, R2, UR4, R3 ;  /* 0x0000000402027c24 */ /* 0x001fca000f8e0203 */
[----:B-1----:R-:W-:-:S13]  /*0060*/  ISETP.GE.AND P0, PT, R2, UR5, PT ;  /* 0x0000000502007c0c */ /* 0x002fda000bf06270 */
[----:B------:R-:W-:Y:S05]  /*0070*/  @P0 EXIT ;  /* 0x000000000000094d */ /* 0x000fea0003800000 */
[----:B------:R-:W0:Y:S01]  /*0080*/  LDCU UR6, c[0x0][0x39c] ;  /* 0x00007380ff0677ac */ /* 0x000e220008000800 */
[----:B------:R-:W-:Y:S01]  /*0090*/  HFMA2 R0, -RZ, RZ, 0, 0 ;  /* 0x00000000ff007431 */ /* 0x000fe200000001ff */
[----:B------:R-:W1:Y:S01]  /*00a0*/  LDCU.64 UR8, c[0x0][0x358] ;  /* 0x00006b00ff0877ac */ /* 0x000e620008000a00 */
[----:B0-----:R-:W-:-:S09]  /*00b0*/  UISETP.GE.AND UP0, UPT, UR6, 0x1, UPT ;  /* 0x000000010600788c */ /* 0x001fd2000bf06270 */
[----:B-1----:R-:W-:Y:S05]  /*00c0*/  BRA.U !UP0, `(.L_x_0) ;  /* 0x0000000908107547 */ /* 0x002fea000b800000 */
[----:B------:R-:W-:Y:S01]  /*00d0*/  UISETP.GE.U32.AND UP1, UPT, UR6, 0x8, UPT ;  /* 0x000000080600788c */ /* 0x000fe2000bf26070 */
[----:B------:R-:W-:Y:S01]  /*00e0*/  IMAD.MOV.U32 R0, RZ, RZ, RZ ;  /* 0x000000ffff007224 */ /* 0x000fe200078e00ff */
[----:B------:R-:W-:Y:S01]  /*00f0*/  ULOP3.LUT UR7, UR6, 0x7, URZ, 0xc0, !UPT ;  /* 0x0000000706077892 */ /* 0x000fe2000f8ec0ff */
[----:B------:R-:W-:-:S03]  /*0100*/  UMOV UR4, URZ ;  /* 0x000000ff00047c82 */ /* 0x000fc60008000000 */
[----:B------:R-:W-:-:S03]  /*0110*/  UISETP.NE.AND UP0, UPT, UR7, URZ, UPT ;  /* 0x000000ff0700728c */ /* 0x000fc6000bf05270 */
[----:B------:R-:W-:Y:S08]  /*0120*/  BRA.U !UP1, `(.L_x_1) ;  /* 0x0000000109d87547 */ /* 0x000ff0000b800000 */
[----:B------:R-:W-:Y:S01]  /*0130*/  MOV R0, RZ ;  /* 0x000000ff00007202 */ /* 0x000fe20000000f00 */
[----:B------:R-:W0:Y:S01]  /*0140*/  LDCU.64 UR10, c[0x0][0x398] ;  /* 0x00007300ff0a77ac */ /* 0x000e220008000a00 */
[----:B------:R-:W-:Y:S01]  /*0150*/  ULOP3.LUT UR4, UR6, 0x7ffffff8, URZ, 0xc0, !UPT ;  /* 0x7ffffff806047892 */ /* 0x000fe2000f8ec0ff */
[----:B------:R-:W-:-:S11]  /*0160*/  UMOV UR5, URZ ;  /* 0x000000ff00057c82 */ /* 0x000fd60008000000 */
.L_x_2:
[----:B------:R-:W1:Y:S01]  /*0170*/  LDC.64 R4, c[0x0][0x380] ;  /* 0x0000e000ff047b82 */ /* 0x000e620000000a00 */
[----:B------:R-:W-:Y:S01]  /*0180*/  VIADD R15, R2, UR5 ;  /* 0x00000005020f7c36 */ /* 0x000fe20008000000 */
[----:B------:R-:W-:Y:S01]  /*0190*/  LOP3.LUT R3, RZ, UR5, RZ, 0x33, !PT ;  /* 0x00000005ff037c12 */ /* 0x000fe2000f8e33ff */
[----:B0-----:R-:W-:-:S03]  /*01a0*/  UMOV UR6, UR11 ;  /* 0x0000000b00067c82 */ /* 0x001fc60008000000 */
[----:B------:R-:W-:Y:S02]  /*01b0*/  ISETP.GE.AND P6, PT, R15, UR10, PT ;  /* 0x0000000a0f007c0c */ /* 0x000fe4000bfc6270 */
[----:B------:R-:W0:Y:S01]  /*01c0*/  LDC.64 R6, c[0x0][0x388] ;  /* 0x0000e200ff067b82 */ /* 0x000e220000000a00 */
[----:B------:R-:W-:Y:S01]  /*01d0*/  IADD3 R3, PT, PT, R3, UR6, RZ ;  /* 0x0000000603037c10 */ /* 0x000fe2000fffe0ff */
[----:B-1----:R-:W-:-:S04]  /*01e0*/  IMAD.WIDE R4, R15, 0x4, R4 ;  /* 0x000000040f047825 */ /* 0x002fc800078e0204 */
[----:B0-----:R-:W-:-:S05]  /*01f0*/  IMAD.WIDE R6, R3, 0x4, R6 ;  /* 0x0000000403067825 */ /* 0x001fca00078e0206 */
[----:B------:R-:W2:Y:S04]  /*0200*/  @!P6 LDG.E R3, desc[UR8][R4.64] ;  /* 0x000000080403e981 */ /* 0x000ea8000c1e1900 */
[----:B------:R-:W2:Y:S01]  /*0210*/  @!P6 LDG.E R8, desc[UR8][R6.64] ;  /* 0x000000080608e981 */ /* 0x000ea2000c1e1900 */
[C---:B------:R-:W-:Y:S01]  /*0220*/  VIADD R9, R15.reuse, 0x1 ;  /* 0x000000010f097836 */ /* 0x040fe20000000000 */
[C---:B------:R-:W-:Y:S02]  /*0230*/  IADD3 R10, PT, PT, R15.reuse, 0x2, RZ ;  /* 0x000000020f0a7810 */ /* 0x040fe40007ffe0ff */
[----:B------:R-:W-:Y:S02]  /*0240*/  IADD3 R11, PT, PT, R15, 0x5, RZ ;  /* 0x000000050f0b7810 */ /* 0x000fe40007ffe0ff */
[----:B------:R-:W-:Y:S01]  /*0250*/  ISETP.GE.AND P5, PT, R9, UR10, PT ;  /* 0x0000000a09007c0c */ /* 0x000fe2000bfa6270 */
[----:B------:R-:W-:Y:S01]  /*0260*/  VIADD R9, R15, 0x3 ;  /* 0x000000030f097836 */ /* 0x000fe20000000000 */
[----:B------:R-:W-:-:S02]  /*0270*/  ISETP.GE.AND P4, PT, R10, UR10, PT ;  /* 0x0000000a0a007c0c */ /* 0x000fc4000bf86270 */
[----:B------:R-:W-:Y:S02]  /*0280*/  IADD3 R10, PT, PT, R15, 0x4, RZ ;  /* 0x000000040f0a7810 */ /* 0x000fe40007ffe0ff */
[----:B------:R-:W-:Y:S02]  /*0290*/  ISETP.GE.AND P3, PT, R9, UR10, PT ;  /* 0x0000000a09007c0c */ /* 0x000fe4000bf66270 */
[----:B------:R-:W-:Y:S01]  /*02a0*/  ISETP.GE.AND P2, PT, R10, UR10, PT ;  /* 0x0000000a0a007c0c */ /* 0x000fe2000bf46270 */
[----:B------:R-:W-:Y:S01]  /*02b0*/  VIADD R13, R15, 0x6 ;  /* 0x000000060f0d7836 */ /* 0x000fe20000000000 */
[----:B------:R-:W-:-:S03]  /*02c0*/  ISETP.GE.AND P1, PT, R11, UR10, PT ;  /* 0x0000000a0b007c0c */ /* 0x000fc6000bf26270 */
[----:B------:R-:W3:Y:S04]  /*02d0*/  @!P5 LDG.E R10, desc[UR8][R6.64+-0x4] ;  /* 0xfffffc08060ad981 */ /* 0x000ee8000c1e1900 */
[----:B------:R-:W3:Y:S01]  /*02e0*/  @!P5 LDG.E R9, desc[UR8][R4.64+0x4] ;  /* 0x000004080409d981 */ /* 0x000ee2000c1e1900 */
[----:B------:R-:W-:-:S03]  /*02f0*/  ISETP.GE.AND P0, PT, R13, UR10, PT ;  /* 0x0000000a0d007c0c */ /* 0x000fc6000bf06270 */
[----:B------:R-:W4:Y:S01]  /*0300*/  @!P4 LDG.E R12, desc[UR8][R6.64+-0x8] ;  /* 0xfffff808060cc981 */ /* 0x000f22000c1e1900 */
[----:B------:R-:W-:-:S03]  /*0310*/  IADD3 R15, PT, PT, R15, 0x7, RZ ;  /* 0x000000070f0f7810 */ /* 0x000fc60007ffe0ff */
[----:B------:R-:W4:Y:S04]  /*0320*/  @!P4 LDG.E R11, desc[UR8][R4.64+0x8] ;  /* 0x00000808040bc981 */ /* 0x000f28000c1e1900 */
[----:B------:R-:W5:Y:S04]  /*0330*/  @!P3 LDG.E R14, desc[UR8][R6.64+-0xc] ;  /* 0xfffff408060eb981 */ /* 0x000f68000c1e1900 */
[----:B------:R-:W5:Y:S04]  /*0340*/  @!P3 LDG.E R13, desc[UR8][R4.64+0xc] ;  /* 0x00000c08040db981 */ /* 0x000f68000c1e1900 */
[----:B------:R-:W5:Y:S04]  /*0350*/  @!P1 LDG.E R16, desc[UR8][R6.64+-0x14] ;  /* 0xffffec0806109981 */ /* 0x000f68000c1e1900 */
[----:B------:R-:W5:Y:S04]  /*0360*/  @!P0 LDG.E R18, desc[UR8][R6.64+-0x18] ;  /* 0xffffe80806128981 */ /* 0x000f68000c1e1900 */
[----:B------:R-:W5:Y:S01]  /*0370*/  @!P0 LDG.E R17, desc[UR8][R4.64+0x18] ;  /* 0x0000180804118981 */ /* 0x000f62000c1e1900 */
[----:B--2---:R-:W-:Y:S01]  /*0380*/  @!P6 FFMA R0, R3, R8, R0 ;  /* 0x000000080300e223 */ /* 0x004fe20000000000 */
[----:B------:R-:W-:-:S02]  /*0390*/  ISETP.GE.AND P6, PT, R15, UR10, PT ;  /* 0x0000000a0f007c0c */ /* 0x000fc4000bfc6270 */
[----:B------:R-:W2:Y:S04]  /*03a0*/  @!P2 LDG.E R8, desc[UR8][R6.64+-0x10] ;  /* 0xfffff0080608a981 */ /* 0x000ea8000c1e1900 */
[----:B------:R-:W2:Y:S04]  /*03b0*/  @!P2 LDG.E R3, desc[UR8][R4.64+0x10] ;  /* 0x000010080403a981 */ /* 0x000ea8000c1e1900 */
[----:B------:R-:W2:Y:S04]  /*03c0*/  @!P1 LDG.E R15, desc[UR8][R4.64+0x14] ;  /* 0x00001408040f9981 */ /* 0x000ea8000c1e1900 */
[----:B------:R-:W2:Y:S04]  /*03d0*/  @!P6 LDG.E R20, desc[UR8][R6.64+-0x1c] ;  /* 0xffffe4080614e981 */ /* 0x000ea8000c1e1900 */
[----:B------:R-:W2:Y:S01]  /*03e0*/  @!P6 LDG.E R19, desc[UR8][R4.64+0x1c] ;  /* 0x00001c080413e981 */ /* 0x000ea2000c1e1900 */
[----:B---3--:R-:W-:Y:S01]  /*03f0*/  @!P5 FFMA R0, R9, R10, R0 ;  /* 0x0000000a0900d223 */ /* 0x008fe20000000000 */
[----:B------:R-:W-:-:S03]  /*0400*/  UIADD3 UR5, UPT, UPT, UR5, 0x8, URZ ;  /* 0x0000000805057890 */ /* 0x000fc6000fffe0ff */
[----:B----4-:R-:W-:Y:S01]  /*0410*/  @!P4 FFMA R0, R11, R12, R0 ;  /* 0x0000000c0b00c223 */ /* 0x010fe20000000000 */
[----:B------:R-:W-:-:S03]  /*0420*/  UISETP.NE.AND UP1, UPT, UR5, UR4, UPT ;  /* 0x000000040500728c */ /* 0x000fc6000bf25270 */
[----:B-----5:R-:W-:-:S04]  /*0430*/  @!P3 FFMA R0, R13, R14, R0 ;  /* 0x0000000e0d00b223 */ /* 0x020fc80000000000 */
[----:B--2---:R-:W-:-:S04]  /*0440*/  @!P2 FFMA R0, R3, R8, R0 ;  /* 0x000000080300a223 */ /* 0x004fc80000000000 */
[----:B------:R-:W-:-:S04]  /*0450*/  @!P1 FFMA R0, R15, R16, R0 ;  /* 0x000000100f009223 */ /* 0x000fc80000000000 */
[----:B------:R-:W-:-:S04]  /*0460*/  @!P0 FFMA R0, R17, R18, R0 ;  /* 0x0000001211008223 */ /* 0x000fc80000000000 */
[----:B------:R-:W-:Y:S01]  /*0470*/  @!P6 FFMA R0, R19, R20, R0 ;  /* 0x000000141300e223 */ /* 0x000fe20000000000 */
[----:B------:R-:W-:Y:S06]  /*0480*/  BRA.U UP1, `(.L_x_2) ;  /* 0xfffffffd01387547 */ /* 0x000fec000b83ffff */
.L_x_1:
[----:B------:R-:W-:Y:S05]  /*0490*/  BRA.U !UP0, `(.L_x_0) ;  /* 0x00000005081c7547 */ /* 0x000fea000b800000 */
[----:B------:R-:W-:Y:S02]  /*04a0*/  UISETP.GE.U32.AND UP0, UPT, UR7, 0x4, UPT ;  /* 0x000000040700788c */ /* 0x000fe4000bf06070 */
[----:B------:R-:W-:-:S04]  /*04b0*/  ULOP3.LUT UR5, UR6, 0x3, URZ, 0xc0, !UPT ;  /* 0x0000000306057892 */ /* 0x000fc8000f8ec0ff */
[----:B------:R-:W-:-:S03]  /*04c0*/  UISETP.NE.AND UP1, UPT, UR5, URZ, UPT ;  /* 0x000000ff0500728c */ /* 0x000fc6000bf25270 */
[----:B------:R-:W-:Y:S08]  /*04d0*/  BRA.U !UP0, `(.L_x_3) ;  /* 0x0000000108707547 */ /* 0x000ff0000b800000 */
[----:B------:R-:W0:Y:S01]  /*04e0*/  LDCU UR7, c[0x0][0x398] ;  /* 0x00007300ff0777ac */ /* 0x000e220008000800 */
[----:B------:R-:W1:Y:S01]  /*04f0*/  LDC.64 R4, c[0x0][0x380] ;  /* 0x0000e000ff047b82 */ /* 0x000e620000000a00 */
[----:B------:R-:W-:Y:S02]  /*0500*/  IADD3 R9, PT, PT, R2, UR4, RZ ;  /* 0x0000000402097c10 */ /* 0x000fe4000fffe0ff */
[----:B------:R-:W-:Y:S02]  /*0510*/  LOP3.LUT R3, RZ, UR4, RZ, 0x33, !PT ;  /* 0x00000004ff037c12 */ /* 0x000fe4000f8e33ff */
[C---:B------:R-:W-:Y:S01]  /*0520*/  IADD3 R10, PT, PT, R9.reuse, 0x2, RZ ;  /* 0x00000002090a7810 */ /* 0x040fe20007ffe0ff */
[----:B------:R-:W-:Y:S01]  /*0530*/  VIADD R8, R9, 0x1 ;  /* 0x0000000109087836 */ /* 0x000fe20000000000 */
[----:B------:R-:W-:Y:S01]  /*0540*/  IADD3 R3, PT, PT, R3, UR6, RZ ;  /* 0x0000000603037c10 */ /* 0x000fe2000fffe0ff */
[----:B------:R-:W2:Y:S01]  /*0550*/  LDC.64 R6, c[0x0][0x388] ;  /* 0x0000e200ff067b82 */ /* 0x000ea20000000a00 */
[----:B0-----:R-:W-:-:S02]  /*0560*/  ISETP.GE.AND P0, PT, R9, UR7, PT ;  /* 0x0000000709007c0c */ /* 0x001fc4000bf06270 */
[----:B------:R-:W-:Y:S01]  /*0570*/  ISETP.GE.AND P1, PT, R8, UR7, PT ;  /* 0x0000000708007c0c */ /* 0x000fe2000bf26270 */
[C---:B------:R-:W-:Y:S01]  /*0580*/  VIADD R8, R9.reuse, 0x3 ;  /* 0x0000000309087836 */ /* 0x040fe20000000000 */
[----:B------:R-:W-:Y:S01]  /*0590*/  ISETP.GE.AND P2, PT, R10, UR7, PT ;  /* 0x000000070a007c0c */ /* 0x000fe2000bf46270 */
[----:B-1----:R-:W-:-:S03]  /*05a0*/  IMAD.WIDE R4, R9, 0x4, R4 ;  /* 0x0000000409047825 */ /* 0x002fc600078e0204 */
[----:B------:R-:W-:Y:S01]  /*05b0*/  ISETP.GE.AND P3, PT, R8, UR7, PT ;  /* 0x0000000708007c0c */ /* 0x000fe2000bf66270 */
[----:B--2---:R-:W-:-:S06]  /*05c0*/  IMAD.WIDE R6, R3, 0x4, R6 ;  /* 0x0000000403067825 */ /* 0x004fcc00078e0206 */
[----:B------:R-:W2:Y:S04]  /*05d0*/  @!P1 LDG.E R9, desc[UR8][R4.64+0x4] ;  /* 0x0000040804099981 */ /* 0x000ea8000c1e1900 */
[----:B------:R-:W3:Y:S04]  /*05e0*/  @!P0 LDG.E R3, desc[UR8][R4.64] ;  /* 0x0000000804038981 */ /* 0x000ee8000c1e1900 */
[----:B------:R-:W3:Y:S04]  /*05f0*/  @!P0 LDG.E R8, desc[UR8][R6.64] ;  /* 0x0000000806088981 */ /* 0x000ee8000c1e1900 */
[----:B------:R-:W2:Y:S04]  /*0600*/  @!P1 LDG.E R10, desc[UR8][R6.64+-0x4] ;  /* 0xfffffc08060a9981 */ /* 0x000ea8000c1e1900 */
[----:B------:R-:W4:Y:S04]  /*0610*/  @!P2 LDG.E R12, desc[UR8][R6.64+-0x8] ;  /* 0xfffff808060ca981 */ /* 0x000f28000c1e1900 */
[----:B------:R-:W4:Y:S04]  /*0620*/  @!P2 LDG.E R11, desc[UR8][R4.64+0x8] ;  /* 0x00000808040ba981 */ /* 0x000f28000c1e1900 */
[----:B------:R-:W5:Y:S04]  /*0630*/  @!P3 LDG.E R14, desc[UR8][R6.64+-0xc] ;  /* 0xfffff408060eb981 */ /* 0x000f68000c1e1900 */
[----:B------:R-:W5:Y:S01]  /*0640*/  @!P3 LDG.E R13, desc[UR8][R4.64+0xc] ;  /* 0x00000c08040db981 */ /* 0x000f62000c1e1900 */
[----:B------:R-:W-:Y:S01]  /*0650*/  UIADD3 UR4, UPT, UPT, UR4, 0x4, URZ ;  /* 0x0000000404047890 */ /* 0x000fe2000fffe0ff */
[----:B---3--:R-:W-:-:S04]  /*0660*/  @!P0 FFMA R0, R3, R8, R0 ;  /* 0x0000000803008223 */ /* 0x008fc80000000000 */
[----:B--2---:R-:W-:-:S04]  /*0670*/  @!P1 FFMA R0, R9, R10, R0 ;  /* 0x0000000a09009223 */ /* 0x004fc80000000000 */
[----:B----4-:R-:W-:-:S04]  /*0680*/  @!P2 FFMA R0, R11, R12, R0 ;  /* 0x0000000c0b00a223 */ /* 0x010fc80000000000 */
[----:B-----5:R-:W-:-:S07]  /*0690*/  @!P3 FFMA R0, R13, R14, R0 ;  /* 0x0000000e0d00b223 */ /* 0x020fce0000000000 */
.L_x_3:
[----:B------:R-:W-:Y:S05]  /*06a0*/  BRA.U !UP1, `(.L_x_0) ;  /* 0x0000000109987547 */ /* 0x000fea000b800000 */
[----:B------:R-:W-:Y:S02]  /*06b0*/  UISETP.NE.AND UP0, UPT, UR5, 0x1, UPT ;  /* 0x000000010500788c */ /* 0x000fe4000bf05270 */
[----:B------:R-:W-:-:S04]  /*06c0*/  ULOP3.LUT UR7, UR6, 0x1, URZ, 0xc0, !UPT ;  /* 0x0000000106077892 */ /* 0x000fc8000f8ec0ff */
[----:B------:R-:W-:-:S03]  /*06d0*/  UISETP.NE.U32.AND UP1, UPT, UR7, 0x1, UPT ;  /* 0x000000010700788c */ /* 0x000fc6000bf25070 */
[----:B------:R-:W-:Y:S08]  /*06e0*/  BRA.U !UP0, `(.L_x_4) ;  /* 0x0000000108487547 */ /* 0x000ff0000b800000 */
[----:B------:R-:W0:Y:S01]  /*06f0*/  LDCU UR5, c[0x0][0x398] ;  /* 0x00007300ff0577ac */ /* 0x000e220008000800 */
[----:B------:R-:W1:Y:S01]  /*0700*/  LDC.64 R4, c[0x0][0x380] ;  /* 0x0000e000ff047b82 */ /* 0x000e620000000a00 */
[----:B------:R-:W-:Y:S02]  /*0710*/  IADD3 R3, PT, PT, R2, UR4, RZ ;  /* 0x0000000402037c10 */ /* 0x000fe4000fffe0ff */
[----:B------:R-:W-:Y:S02]  /*0720*/  LOP3.LUT R8, RZ, UR4, RZ, 0x33, !PT ;  /* 0x00000004ff087c12 */ /* 0x000fe4000f8e33ff */
[----:B------:R-:W-:-:S03]  /*0730*/  IADD3 R9, PT, PT, R3, 0x1, RZ ;  /* 0x0000000103097810 */ /* 0x000fc60007ffe0ff */
[----:B------:R-:W2:Y:S01]  /*0740*/  LDC.64 R6, c[0x0][0x388] ;  /* 0x0000e200ff067b82 */ /* 0x000ea20000000a00 */
[----:B0-----:R-:W-:Y:S02]  /*0750*/  ISETP.GE.AND P0, PT, R3, UR5, PT ;  /* 0x0000000503007c0c */ /* 0x001fe4000bf06270 */
[----:B------:R-:W-:Y:S01]  /*0760*/  ISETP.GE.AND P1, PT, R9, UR5, PT ;  /* 0x0000000509007c0c */ /* 0x000fe2000bf26270 */
[----:B------:R-:W-:Y:S02]  /*0770*/  VIADD R9, R8, UR6 ;  /* 0x0000000608097c36 */ /* 0x000fe40008000000 */
[----:B-1----:R-:W-:-:S08]  /*0780*/  IMAD.WIDE R4, R3, 0x4, R4 ;  /* 0x0000000403047825 */ /* 0x002fd000078e0204 */
[----:B------:R-:W3:Y:S01]  /*0790*/  @!P0 LDG.E R3, desc[UR8][R4.64] ;  /* 0x0000000804038981 */ /* 0x000ee2000c1e1900 */
[----:B--2---:R-:W-:-:S03]  /*07a0*/  IMAD.WIDE R6, R9, 0x4, R6 ;  /* 0x0000000409067825 */ /* 0x004fc600078e0206 */
[----:B------:R-:W2:Y:S04]  /*07b0*/  @!P1 LDG.E R9, desc[UR8][R4.64+0x4] ;  /* 0x0000040804099981 */ /* 0x000ea8000c1e1900 */
[----:B------:R-:W3:Y:S04]  /*07c0*/  @!P0 LDG.E R8, desc[UR8][R6.64] ;  /* 0x0000000806088981 */ /* 0x000ee8000c1e1900 */
[----:B------:R-:W2:Y:S01]  /*07d0*/  @!P1 LDG.E R10, desc[UR8][R6.64+-0x4] ;  /* 0xfffffc08060a9981 */ /* 0x000ea2000c1e1900 */
[----:B------:R-:W-:Y:S01]  /*07e0*/  UIADD3 UR4, UPT, UPT, UR4, 0x2, URZ ;  /* 0x0000000204047890 */ /* 0x000fe2000fffe0ff */
[----:B---3--:R-:W-:-:S04]  /*07f0*/  @!P0 FFMA R0, R3, R8, R0 ;  /* 0x0000000803008223 */ /* 0x008fc80000000000 */
[----:B--2---:R-:W-:-:S07]  /*0800*/  @!P1 FFMA R0, R9, R10, R0 ;  /* 0x0000000a09009223 */ /* 0x004fce0000000000 */
.L_x_4:
[----:B------:R-:W-:Y:S05]  /*0810*/  BRA.U UP1, `(.L_x_0) ;  /* 0x00000001013c7547 */ /* 0x000fea000b800000 */
[----:B------:R-:W0:Y:S01]  /*0820*/  LDCU UR5, c[0x0][0x398] ;  /* 0x00007300ff0577ac */ /* 0x000e220008000800 */
[----:B------:R-:W-:Y:S01]  /*0830*/  IADD3 R9, PT, PT, R2, UR4, RZ ;  /* 0x0000000402097c10 */ /* 0x000fe2000fffe0ff */
[----:B------:R-:W-:Y:S03]  /*0840*/  BSSY.RECONVERGENT B0, `(.L_x_0) ;  /* 0x000000c000007945 */ /* 0x000fe60003800200 */
[----:B0-----:R-:W-:-:S13]  /*0850*/  ISETP.GE.AND P0, PT, R9, UR5, PT ;  /* 0x0000000509007c0c */ /* 0x001fda000bf06270 */
[----:B------:R-:W-:Y:S05]  /*0860*/  @P0 BRA `(.L_x_5) ;  /* 0x0000000000240947 */ /* 0x000fea0003800000 */
[----:B------:R-:W0:Y:S01]  /*0870*/  LDC.64 R4, c[0x0][0x380] ;  /* 0x0000e000ff047b82 */ /* 0x000e220000000a00 */
[----:B------:R-:W-:-:S04]  /*0880*/  LOP3.LUT R3, RZ, UR4, RZ, 0x33, !PT ;  /* 0x00000004ff037c12 */ /* 0x000fc8000f8e33ff */
[----:B------:R-:W-:-:S03]  /*0890*/  IADD3 R3, PT, PT, R3, UR6, RZ ;  /* 0x0000000603037c10 */ /* 0x000fc6000fffe0ff */
[----:B------:R-:W1:Y:S01]  /*08a0*/  LDC.64 R6, c[0x0][0x388] ;  /* 0x0000e200ff067b82 */ /* 0x000e620000000a00 */
[----:B0-----:R-:W-:-:S06]  /*08b0*/  IMAD.WIDE R4, R9, 0x4, R4 ;  /* 0x0000000409047825 */ /* 0x001fcc00078e0204 */
[----:B------:R-:W2:Y:S01]  /*08c0*/  LDG.E R5, desc[UR8][R4.64] ;  /* 0x0000000804057981 */ /* 0x000ea2000c1e1900 */
[----:B-1----:R-:W-:-:S06]  /*08d0*/  IMAD.WIDE R6, R3, 0x4, R6 ;  /* 0x0000000403067825 */ /* 0x002fcc00078e0206 */
[----:B------:R-:W2:Y:S02]  /*08e0*/  LDG.E R6, desc[UR8][R6.64] ;  /* 0x0000000806067981 */ /* 0x000ea4000c1e1900 */
[----:B--2---:R-:W-:-:S07]  /*08f0*/  FFMA R0, R5, R6, R0 ;  /* 0x0000000605007223 */ /* 0x004fce0000000000 */
.L_x_5:
[----:B------:R-:W-:Y:S05]  /*0900*/  BSYNC.RECONVERGENT B0 ;  /* 0x0000000000007941 */ /* 0x000fea0003800200 */
.L_x_0:
[----:B------:R-:W0:Y:S02]  /*0910*/  LDC.64 R4, c[0x0][0x390] ;  /* 0x0000e400ff047b82 */ /* 0x000e240000000a00 */
[----:B0-----:R-:W-:-:S05]  /*0920*/  IMAD.WIDE R2, R2, 0x4, R4 ;  /* 0x0000000402027825 */ /* 0x001fca00078e0204 */
[----:B------:R-:W-:Y:S01]  /*0930*/  STG.E desc[UR8][R2.64], R0 ;  /* 0x0000000002007986 */ /* 0x000fe2000c101908 */
[----:B------:R-:W-:Y:S05]  /*0940*/  EXIT ;  /* 0x000000000000794d */ /* 0x000fea0003800000 */
.L_x_6:
[----:B------:R-:W-:-:S00]  /*0950*/  BRA `(.L_x_6) ;  /* 0xfffffffc00fc7947 */ /* 0x000fc0000383ffff */
[----:B------:R-:W-:-:S00]  /*0960*/  NOP ;  /* 0x0000000000007918 */ /* 0x000fc00000000000 */
        /* <DEDUP_REMOVED lines=9> */
.L_x_7:


//--------------------- .nv.shared.reserved.0     --------------------------
	.section	.nv.shared.reserved.0,"aw",@nobits
	.weak		__nv_reservedSMEM_offset_0_alias
	.size		__nv_reservedSMEM_offset_0_alias, 0, 64
	.other		__nv_reservedSMEM_offset_0_alias,@"STO_CUDA_RESERVED_SHARED STV_DEFAULT"
__nv_reservedSMEM_offset_0_alias:
	.zero		0
	.zero		64


//--------------------- .nv.constant0._Z12conv1dKernelPKfS0_Pfiii --------------------------
	.section	.nv.constant0._Z12conv1dKernelPKfS0_Pfiii,"a",@progbits
	.sectionflags	@""
	.align	4
.nv.constant0._Z12conv1dKernelPKfS0_Pfiii:
	.zero		932


//--------------------- SYMBOLS --------------------------

	.type		.nv.reservedSmem.offset0,@object
	.size		.nv.reservedSmem.offset0,0x4
